//
// Generated by NVIDIA NVVM Compiler
//
// Compiler Build ID: CL-36424714
// Cuda compilation tools, release 13.0, V13.0.88
// Based on NVVM 20.0.0
//

.version 9.0
.target sm_100
.address_size 64

	// .globl	_Z7hsv_rgbPfPhii

.visible .entry _Z7hsv_rgbPfPhii(
	.param .u64 .ptr .align 1 _Z7hsv_rgbPfPhii_param_0,
	.param .u64 .ptr .align 1 _Z7hsv_rgbPfPhii_param_1,
	.param .u32 _Z7hsv_rgbPfPhii_param_2,
	.param .u32 _Z7hsv_rgbPfPhii_param_3
)
{
	.reg .pred 	%p<10>;
	.reg .b16 	%rs<3>;
	.reg .b32 	%r<19>;
	.reg .b32 	%f<17>;
	.reg .b64 	%rd<9>;
	.reg .b64 	%fd<20>;

	ld.param.u64 	%rd2, [_Z7hsv_rgbPfPhii_param_0];
	ld.param.u64 	%rd3, [_Z7hsv_rgbPfPhii_param_1];
	ld.param.u32 	%r3, [_Z7hsv_rgbPfPhii_param_2];
	ld.param.u32 	%r4, [_Z7hsv_rgbPfPhii_param_3];
	mov.u32 	%r6, %ctaid.y;
	mov.u32 	%r7, %ntid.y;
	mov.u32 	%r8, %tid.y;
	mad.lo.s32 	%r9, %r6, %r7, %r8;
	mov.u32 	%r10, %ctaid.x;
	mov.u32 	%r11, %ntid.x;
	mov.u32 	%r12, %tid.x;
	mad.lo.s32 	%r2, %r10, %r11, %r12;
	setp.ge.s32 	%p1, %r2, %r3;
	setp.ge.s32 	%p2, %r9, %r4;
	or.pred  	%p3, %p1, %p2;
	@%p3 bra 	$L__BB0_9;
	cvta.to.global.u64 	%rd4, %rd2;
	cvta.to.global.u64 	%rd5, %rd3;
	mad.lo.s32 	%r13, %r3, %r9, %r2;
	mul.lo.s32 	%r14, %r13, 3;
	cvt.s64.s32 	%rd6, %r14;
	mul.wide.s32 	%rd7, %r14, 4;
	add.s64 	%rd8, %rd4, %rd7;
	ld.global.f32 	%f8, [%rd8];
	ld.global.f32 	%f9, [%rd8+4];
	ld.global.f32 	%f1, [%rd8+8];
	add.s64 	%rd1, %rd5, %rd6;
	mul.f32 	%f10, %f8, 0f40C00000;
	cvt.rzi.s32.f32 	%r15, %f10;
	cvt.u16.u32 	%rs2, %r15;
	and.b16  	%rs1, %rs2, 255;
	cvt.rn.f32.u16 	%f11, %rs1;
	sub.f32 	%f12, %f10, %f11;
	cvt.f64.f32 	%fd1, %f9;
	mov.f64 	%fd2, 0d3FF0000000000000;
	sub.f64 	%fd3, %fd2, %fd1;
	cvt.f64.f32 	%fd4, %f1;
	mul.f64 	%fd5, %fd3, %fd4;
	cvt.rn.f32.f64 	%f2, %fd5;
	mul.f32 	%f13, %f9, %f12;
	cvt.f64.f32 	%fd6, %f13;
	sub.f64 	%fd7, %fd2, %fd6;
	mul.f64 	%fd8, %fd7, %fd4;
	cvt.rn.f32.f64 	%f3, %fd8;
	cvt.f64.f32 	%fd9, %f12;
	sub.f64 	%fd10, %fd2, %fd9;
	mul.f64 	%fd11, %fd10, %fd1;
	sub.f64 	%fd12, %fd2, %fd11;
	mul.f64 	%fd13, %fd12, %fd4;
	cvt.rn.f32.f64 	%f4, %fd13;
	setp.gt.s16 	%p4, %rs1, 1;
	@%p4 bra 	$L__BB0_4;
	setp.eq.s16 	%p8, %rs1, 0;
	mov.f32 	%f14, %f1;
	mov.f32 	%f15, %f4;
	mov.f32 	%f16, %f2;
	@%p8 bra 	$L__BB0_8;
	setp.eq.s16 	%p9, %rs1, 1;
	mov.f32 	%f14, %f3;
	mov.f32 	%f15, %f1;
	mov.f32 	%f16, %f2;
	@%p9 bra 	$L__BB0_8;
	bra.uni 	$L__BB0_7;
$L__BB0_4:
	setp.eq.s16 	%p5, %rs1, 2;
	mov.f32 	%f14, %f2;
	mov.f32 	%f15, %f1;
	mov.f32 	%f16, %f4;
	@%p5 bra 	$L__BB0_8;
	setp.eq.s16 	%p6, %rs1, 3;
	mov.f32 	%f14, %f2;
	mov.f32 	%f15, %f3;
	mov.f32 	%f16, %f1;
	@%p6 bra 	$L__BB0_8;
	setp.eq.s16 	%p7, %rs1, 4;
	mov.f32 	%f14, %f4;
	mov.f32 	%f15, %f2;
	mov.f32 	%f16, %f1;
	@%p7 bra 	$L__BB0_8;
$L__BB0_7:
	mov.f32 	%f14, %f1;
	mov.f32 	%f15, %f2;
	mov.f32 	%f16, %f3;
$L__BB0_8:
	cvt.f64.f32 	%fd14, %f14;
	mul.f64 	%fd15, %fd14, 0d406FE00000000000;
	cvt.rzi.u32.f64 	%r16, %fd15;
	st.global.u8 	[%rd1], %r16;
	cvt.f64.f32 	%fd16, %f15;
	mul.f64 	%fd17, %fd16, 0d406FE00000000000;
	cvt.rzi.u32.f64 	%r17, %fd17;
	st.global.u8 	[%rd1+1], %r17;
	cvt.f64.f32 	%fd18, %f16;
	mul.f64 	%fd19, %fd18, 0d406FE00000000000;
	cvt.rzi.u32.f64 	%r18, %fd19;
	st.global.u8 	[%rd1+2], %r18;
$L__BB0_9:
	ret;

}


// ===== COMPILED SASS (sm_100) =====

	.target	sm_100

	.elftype	@"ET_EXEC"


//--------------------- .note.nv.tkinfo           --------------------------
	.section	.note.nv.tkinfo,"",@"SHT_NOTE"
	.sectionflags	@"SHF_NOTE_NV_TKINFO"
	.tkinfo
        /*0018*/ 	.word	0x00000002
        /*0030*/ 	.string	""
        /*0030*/ 	.string	"ptxas"
        /*0030*/ 	.string	"Cuda compilation tools, release 13.0, V13.0.88"
        /*0030*/ 	.string	"Build cuda_13.0.r13.0/compiler.36424714_0"
        /*0030*/ 	.string	"-arch sm_100 -m 64 "



//--------------------- .note.nv.cuinfo           --------------------------
	.section	.note.nv.cuinfo,"",@"SHT_NOTE"
	.sectionflags	@"SHF_NOTE_NV_CUINFO"
        /*0018*/ 	.short	0x0002
        /*001a*/ 	.short	0x0064
        /*001c*/ 	.short	0x0082
	.zero		2


//--------------------- .nv.info                  --------------------------
	.section	.nv.info,"",@"SHT_CUDA_INFO"
	.align	4


	//----- nvinfo : EIATTR_REGCOUNT
	.align		4
        /*0000*/ 	.byte	0x04, 0x2f
        /*0002*/ 	.short	(.L_1 - .L_0)
	.align		4
.L_0:
        /*0004*/ 	.word	index@(_Z7hsv_rgbPfPhii)
        /*0008*/ 	.word	0x00000014


	//----- nvinfo : EIATTR_FRAME_SIZE
	.align		4
.L_1:
        /*000c*/ 	.byte	0x04, 0x11
        /*000e*/ 	.short	(.L_3 - .L_2)
	.align		4
.L_2:
        /*0010*/ 	.word	index@(_Z7hsv_rgbPfPhii)
        /*0014*/ 	.word	0x00000000


	//----- nvinfo : EIATTR_MIN_STACK_SIZE
	.align		4
.L_3:
        /*0018*/ 	.byte	0x04, 0x12
        /*001a*/ 	.short	(.L_5 - .L_4)
	.align		4
.L_4:
        /*001c*/ 	.word	index@(_Z7hsv_rgbPfPhii)
        /*0020*/ 	.word	0x00000000
.L_5:


//--------------------- .nv.compat                --------------------------
	.section	.nv.compat,"",@"SHT_CUDA_COMPAT_INFO"
	.align	4
        /*0000*/ 	.byte	0x02, 0x09, 0x00, 0x00, 0x02, 0x02, 0x01, 0x00, 0x02, 0x05, 0x05, 0x00, 0x03, 0x07, 0x01, 0x01
        /*0010*/ 	.byte	0x02, 0x03, 0x00, 0x00, 0x02, 0x06, 0x01, 0x00, 0x04, 0x0b, 0x08, 0x00, 0x01, 0x00, 0x00, 0x00
        /*0020*/ 	.byte	0x00, 0x00, 0x00, 0x00


//--------------------- .nv.info._Z7hsv_rgbPfPhii --------------------------
	.section	.nv.info._Z7hsv_rgbPfPhii,"",@"SHT_CUDA_INFO"
	.sectionflags	@""
	.align	4


	//----- nvinfo : EIATTR_CUDA_API_VERSION
	.align		4
        /*0000*/ 	.byte	0x04, 0x37
        /*0002*/ 	.short	(.L_7 - .L_6)
.L_6:
        /*0004*/ 	.word	0x00000082


	//----- nvinfo : EIATTR_KPARAM_INFO
	.align		4
.L_7:
        /*0008*/ 	.byte	0x04, 0x17
        /*000a*/ 	.short	(.L_9 - .L_8)
.L_8:
        /*000c*/ 	.word	0x00000000
        /*0010*/ 	.short	0x0003
        /*0012*/ 	.short	0x0014
        /*0014*/ 	.byte	0x00, 0xf0, 0x11, 0x00


	//----- nvinfo : EIATTR_KPARAM_INFO
	.align		4
.L_9:
        /*0018*/ 	.byte	0x04, 0x17
        /*001a*/ 	.short	(.L_11 - .L_10)
.L_10:
        /*001c*/ 	.word	0x00000000
        /*0020*/ 	.short	0x0002
        /*0022*/ 	.short	0x0010
        /*0024*/ 	.byte	0x00, 0xf0, 0x11, 0x00


	//----- nvinfo : EIATTR_KPARAM_INFO
	.align		4
.L_11:
        /*0028*/ 	.byte	0x04, 0x17
        /*002a*/ 	.short	(.L_13 - .L_12)
.L_12:
        /*002c*/ 	.word	0x00000000
        /*0030*/ 	.short	0x0001
        /*0032*/ 	.short	0x0008
        /*0034*/ 	.byte	0x00, 0xf5, 0x21, 0x00


	//----- nvinfo : EIATTR_KPARAM_INFO
	.align		4
.L_13:
        /*0038*/ 	.byte	0x04, 0x17
        /*003a*/ 	.short	(.L_15 - .L_14)
.L_14:
        /*003c*/ 	.word	0x00000000
        /*0040*/ 	.short	0x0000
        /*0042*/ 	.short	0x0000
        /*0044*/ 	.byte	0x00, 0xf5, 0x21, 0x00


	//----- nvinfo : EIATTR_SPARSE_MMA_MASK
	.align		4
.L_15:
        /*0048*/ 	.byte	0x03, 0x50
        /*004a*/ 	.short	0x0000


	//----- nvinfo : EIATTR_MAXREG_COUNT
	.align		4
        /*004c*/ 	.byte	0x03, 0x1b
        /*004e*/ 	.short	0x00ff


	//----- nvinfo : EIATTR_MERCURY_ISA_VERSION
	.align		4
        /*0050*/ 	.byte	0x03, 0x5f
        /*0052*/ 	.short	0x0101


	//----- nvinfo : EIATTR_VRC_CTA_INIT_COUNT
	.align		4
        /*0054*/ 	.byte	0x02, 0x4a
	.zero		1
	.zero		1


	//----- nvinfo : EIATTR_EXIT_INSTR_OFFSETS
	.align		4
        /*0058*/ 	.byte	0x04, 0x1c
        /*005a*/ 	.short	(.L_17 - .L_16)


	//   ....[0]....
.L_16:
        /*005c*/ 	.word	0x000000c0


	//   ....[1]....
        /*0060*/ 	.word	0x00000590


	//----- nvinfo : EIATTR_CRS_STACK_SIZE
	.align		4
.L_17:
        /*0064*/ 	.byte	0x04, 0x1e
        /*0066*/ 	.short	(.L_19 - .L_18)
.L_18:
        /*0068*/ 	.word	0x00000000


	//----- nvinfo : EIATTR_CBANK_PARAM_SIZE
	.align		4
.L_19:
        /*006c*/ 	.byte	0x03, 0x19
        /*006e*/ 	.short	0x0018


	//----- nvinfo : EIATTR_PARAM_CBANK
	.align		4
        /*0070*/ 	.byte	0x04, 0x0a
        /*0072*/ 	.short	(.L_21 - .L_20)
	.align		4
.L_20:
        /*0074*/ 	.word	index@(.nv.constant0._Z7hsv_rgbPfPhii)
        /*0078*/ 	.short	0x0380
        /*007a*/ 	.short	0x0018


	//----- nvinfo : EIATTR_SW_WAR
	.align		4
.L_21:
        /*007c*/ 	.byte	0x04, 0x36
        /*007e*/ 	.short	(.L_23 - .L_22)
.L_22:
        /*0080*/ 	.word	0x00000008
.L_23:


//--------------------- .nv.callgraph             --------------------------
	.section	.nv.callgraph,"",@"SHT_CUDA_CALLGRAPH"
	.align	4
	.sectionentsize	8
	.align		4
        /*0000*/ 	.word	0x00000000
	.align		4
        /*0004*/ 	.word	0xffffffff
	.align		4
        /*0008*/ 	.word	0x00000000
	.align		4
        /*000c*/ 	.word	0xfffffffe
	.align		4
        /*0010*/ 	.word	0x00000000
	.align		4
        /*0014*/ 	.word	0xfffffffd
	.align		4
        /*0018*/ 	.word	0x00000000
	.align		4
        /*001c*/ 	.word	0xfffffffc


//--------------------- .text._Z7hsv_rgbPfPhii    --------------------------
	.section	.text._Z7hsv_rgbPfPhii,"ax",@progbits
	.align	128
        .global         _Z7hsv_rgbPfPhii
        .type           _Z7hsv_rgbPfPhii,@function
        .size           _Z7hsv_rgbPfPhii,(.L_x_5 - _Z7hsv_rgbPfPhii)
        .other          _Z7hsv_rgbPfPhii,@"STO_CUDA_ENTRY STV_DEFAULT"
_Z7hsv_rgbPfPhii:
.text._Z7hsv_rgbPfPhii:
[----:B------:R-:W-:Y:S01]  /*0000*/  LDC R1, c[0x0][0x37c] ;  /* 0x0000df00ff017b82 */ /* 0x000fe20000000800 */
[----:B------:R-:W0:Y:S07]  /*0010*/  S2R R3, SR_TID.Y ;  /* 0x0000000000037919 */ /* 0x000e2e0000002200 */
[----:B------:R-:W0:Y:S01]  /*0020*/  S2UR UR4, SR_CTAID.Y ;  /* 0x00000000000479c3 */ /* 0x000e220000002600 */
[----:B------:R-:W1:Y:S01]  /*0030*/  LDCU.64 UR6, c[0x0][0x390] ;  /* 0x00007200ff0677ac */ /* 0x000e620008000a00 */
[----:B------:R-:W2:Y:S06]  /*0040*/  S2R R5, SR_TID.X ;  /* 0x0000000000057919 */ /* 0x000eac0000002100 */
[----:B------:R-:W0:Y:S08]  /*0050*/  LDC R0, c[0x0][0x364] ;  /* 0x0000d900ff007b82 */ /* 0x000e300000000800 */
[----:B------:R-:W2:Y:S08]  /*0060*/  S2UR UR5, SR_CTAID.X ;  /* 0x00000000000579c3 */ /* 0x000eb00000002500 */
[----:B------:R-:W2:Y:S01]  /*0070*/  LDC R2, c[0x0][0x360] ;  /* 0x0000d800ff027b82 */ /* 0x000ea20000000800 */
[----:B0-----:R-:W-:-:S05]  /*0080*/  IMAD R0, R0, UR4, R3 ;  /* 0x0000000400007c24 */ /* 0x001fca000f8e0203 */
[----:B-1----:R-:W-:Y:S01]  /*0090*/  ISETP.GE.AND P0, PT, R0, UR7, PT ;  /* 0x0000000700007c0c */ /* 0x002fe2000bf06270 */
[----:B--2---:R-:W-:-:S05]  /*00a0*/  IMAD R3, R2, UR5, R5 ;  /* 0x0000000502037c24 */ /* 0x004fca000f8e0205 */
[----:B------:R-:W-:-:S13]  /*00b0*/  ISETP.GE.OR P0, PT, R3, UR6, P0 ;  /* 0x0000000603007c0c */ /* 0x000fda0008706670 */
[----:B------:R-:W-:Y:S05]  /*00c0*/  @P0 EXIT ;  /* 0x000000000000094d */ /* 0x000fea0003800000 */
[----:B------:R-:W0:Y:S01]  /*00d0*/  LDC.64 R8, c[0x0][0x380] ;  /* 0x0000e000ff087b82 */ /* 0x000e220000000a00 */
[----:B------:R-:W1:Y:S01]  /*00e0*/  LDCU.64 UR4, c[0x0][0x358] ;  /* 0x00006b00ff0477ac */ /* 0x000e620008000a00 */
[----:B------:R-:W-:Y:S01]  /*00f0*/  IMAD R0, R0, UR6, R3 ;  /* 0x0000000600007c24 */ /* 0x000fe2000f8e0203 */
[----:B------:R-:W2:Y:S03]  /*0100*/  LDCU.64 UR6, c[0x0][0x388] ;  /* 0x00007100ff0677ac */ /* 0x000ea60008000a00 */
[----:B------:R-:W-:-:S04]  /*0110*/  IMAD R0, R0, 0x3, RZ ;  /* 0x0000000300007824 */ /* 0x000fc800078e02ff */
[----:B0-----:R-:W-:-:S05]  /*0120*/  IMAD.WIDE R8, R0, 0x4, R8 ;  /* 0x0000000400087825 */ /* 0x001fca00078e0208 */
[----:B-1----:R-:W3:Y:S04]  /*0130*/  LDG.E R3, desc[UR4][R8.64] ;  /* 0x0000000408037981 */ /* 0x002ee8000c1e1900 */
[----:B------:R-:W4:Y:S04]  /*0140*/  LDG.E R14, desc[UR4][R8.64+0x4] ;  /* 0x00000404080e7981 */ /* 0x000f28000c1e1900 */
[----:B------:R0:W5:Y:S01]  /*0150*/  LDG.E R2, desc[UR4][R8.64+0x8] ;  /* 0x0000080408027981 */ /* 0x000162000c1e1900 */
[----:B------:R-:W-:Y:S01]  /*0160*/  BSSY.RECONVERGENT B0, `(.L_x_0) ;  /* 0x0000036000007945 */ /* 0x000fe20003800200 */
[----:B---3--:R-:W-:-:S04]  /*0170*/  FMUL R15, R3, 6 ;  /* 0x40c00000030f7820 */ /* 0x008fc80000400000 */
[----:B------:R-:W1:Y:S08]  /*0180*/  F2I.TRUNC.NTZ R3, R15 ;  /* 0x0000000f00037305 */ /* 0x000e70000020f100 */
[----:B----4-:R-:W0:Y:S01]  /*0190*/  F2F.F64.F32 R4, R14 ;  /* 0x0000000e00047310 */ /* 0x010e220000201800 */
[----:B-1----:R-:W-:-:S07]  /*01a0*/  LOP3.LUT R3, R3, 0xff, RZ, 0xc0, !PT ;  /* 0x000000ff03037812 */ /* 0x002fce00078ec0ff */
[----:B------:R-:W1:Y:S01]  /*01b0*/  I2F.U16 R6, R3 ;  /* 0x0000000300067306 */ /* 0x000e620000101000 */
[----:B------:R-:W-:Y:S01]  /*01c0*/  ISETP.GT.AND P0, PT, R3, 0x1, PT ;  /* 0x000000010300780c */ /* 0x000fe20003f04270 */
[----:B0-----:R-:W-:Y:S01]  /*01d0*/  DADD R8, -R4, 1 ;  /* 0x3ff0000004087429 */ /* 0x001fe20000000100 */
[----:B-1----:R-:W-:-:S05]  /*01e0*/  FADD R17, R15, -R6 ;  /* 0x800000060f117221 */ /* 0x002fca0000000000 */
[----:B-----5:R-:W0:Y:S01]  /*01f0*/  F2F.F64.F32 R6, R2 ;  /* 0x0000000200067310 */ /* 0x020e220000201800 */
[----:B------:R-:W-:-:S07]  /*0200*/  FMUL R16, R14, R17 ;  /* 0x000000110e107220 */ /* 0x000fce0000400000 */
[----:B------:R-:W1:Y:S01]  /*0210*/  F2F.F64.F32 R12, R17 ;  /* 0x00000011000c7310 */ /* 0x000e620000201800 */
[----:B0-----:R-:W-:-:S07]  /*0220*/  DMUL R8, R8, R6 ;  /* 0x0000000608087228 */ /* 0x001fce0000000000 */
[----:B------:R-:W0:Y:S01]  /*0230*/  F2F.F64.F32 R10, R16 ;  /* 0x00000010000a7310 */ /* 0x000e220000201800 */
[----:B-1----:R-:W-:-:S07]  /*0240*/  DADD R12, -R12, 1 ;  /* 0x3ff000000c0c7429 */ /* 0x002fce0000000100 */
[----:B------:R1:W3:Y:S01]  /*0250*/  F2F.F32.F64 R8, R8 ;  /* 0x0000000800087310 */ /* 0x0002e20000301000 */
[----:B0-----:R-:W-:Y:S02]  /*0260*/  DADD R10, -R10, 1 ;  /* 0x3ff000000a0a7429 */ /* 0x001fe40000000100 */
[----:B------:R-:W-:Y:S01]  /*0270*/  DFMA R12, R4, -R12, 1 ;  /* 0x3ff00000040c742b */ /* 0x000fe2000000080c */
[----:B--2---:R-:W-:-:S05]  /*0280*/  IADD3 R4, P1, PT, R0, UR6, RZ ;  /* 0x0000000600047c10 */ /* 0x004fca000ff3e0ff */
[C---:B------:R-:W-:Y:S01]  /*0290*/  DMUL R10, R6.reuse, R10 ;  /* 0x0000000a060a7228 */ /* 0x040fe20000000000 */
[----:B------:R-:W-:Y:S01]  /*02a0*/  LEA.HI.X.SX32 R5, R0, UR7, 0x1, P1 ;  /* 0x0000000700057c11 */ /* 0x000fe200088f0eff */
[----:B------:R-:W-:-:S08]  /*02b0*/  DMUL R12, R6, R12 ;  /* 0x0000000c060c7228 */ /* 0x000fd00000000000 */
[----:B------:R1:W0:Y:S08]  /*02c0*/  F2F.F32.F64 R10, R10 ;  /* 0x0000000a000a7310 */ /* 0x0002300000301000 */
[----:B------:R1:W2:Y:S01]  /*02d0*/  F2F.F32.F64 R12, R12 ;  /* 0x0000000c000c7310 */ /* 0x0002a20000301000 */
[----:B---3--:R-:W-:Y:S05]  /*02e0*/  @P0 BRA `(.L_x_1) ;  /* 0x00000000002c0947 */ /* 0x008fea0003800000 */
[----:B------:R-:W-:Y:S01]  /*02f0*/  ISETP.NE.AND P0, PT, R3, RZ, PT ;  /* 0x000000ff0300720c */ /* 0x000fe20003f05270 */
[----:B-12---:R-:W-:Y:S01]  /*0300*/  IMAD.MOV.U32 R11, RZ, RZ, R12 ;  /* 0x000000ffff0b7224 */ /* 0x006fe200078e000c */
[----:B------:R-:W-:Y:S01]  /*0310*/  MOV R13, R8 ;  /* 0x00000008000d7202 */ /* 0x000fe20000000f00 */
[----:B------:R-:W-:-:S10]  /*0320*/  IMAD.MOV.U32 R0, RZ, RZ, R2 ;  /* 0x000000ffff007224 */ /* 0x000fd400078e0002 */
[----:B------:R-:W-:Y:S05]  /*0330*/  @!P0 BRA `(.L_x_2) ;  /* 0x0000000000608947 */ /* 0x000fea0003800000 */
[----:B------:R-:W-:Y:S01]  /*0340*/  ISETP.NE.AND P0, PT, R3, 0x1, PT ;  /* 0x000000010300780c */ /* 0x000fe20003f05270 */
[----:B------:R-:W-:Y:S01]  /*0350*/  IMAD.MOV.U32 R11, RZ, RZ, R2 ;  /* 0x000000ffff0b7224 */ /* 0x000fe200078e0002 */
[----:B------:R-:W-:Y:S01]  /*0360*/  MOV R13, R8 ;  /* 0x00000008000d7202 */ /* 0x000fe20000000f00 */
[----:B0-----:R-:W-:-:S10]  /*0370*/  IMAD.MOV.U32 R0, RZ, RZ, R10 ;  /* 0x000000ffff007224 */ /* 0x001fd400078e000a */
[----:B------:R-:W-:Y:S05]  /*0380*/  @!P0 BRA `(.L_x_2) ;  /* 0x00000000004c8947 */ /* 0x000fea0003800000 */
[----:B------:R-:W-:Y:S05]  /*0390*/  BRA `(.L_x_3) ;  /* 0x00000000003c7947 */ /* 0x000fea0003800000 */
.L_x_1:
[----:B------:R-:W-:Y:S01]  /*03a0*/  ISETP.NE.AND P0, PT, R3, 0x2, PT ;  /* 0x000000020300780c */ /* 0x000fe20003f05270 */
[----:B------:R-:W-:Y:S01]  /*03b0*/  IMAD.MOV.U32 R0, RZ, RZ, R8 ;  /* 0x000000ffff007224 */ /* 0x000fe200078e0008 */
[----:B-12---:R-:W-:Y:S02]  /*03c0*/  MOV R13, R12 ;  /* 0x0000000c000d7202 */ /* 0x006fe40000000f00 */
[----:B------:R-:W-:-:S09]  /*03d0*/  MOV R11, R2 ;  /* 0x00000002000b7202 */ /* 0x000fd20000000f00 */
[----:B------:R-:W-:Y:S05]  /*03e0*/  @!P0 BRA `(.L_x_2) ;  /* 0x0000000000348947 */ /* 0x000fea0003800000 */
[----:B------:R-:W-:Y:S01]  /*03f0*/  ISETP.NE.AND P0, PT, R3, 0x3, PT ;  /* 0x000000030300780c */ /* 0x000fe20003f05270 */
[----:B------:R-:W-:Y:S01]  /*0400*/  IMAD.MOV.U32 R0, RZ, RZ, R8 ;  /* 0x000000ffff007224 */ /* 0x000fe200078e0008 */
[----:B------:R-:W-:Y:S01]  /*0410*/  MOV R13, R2 ;  /* 0x00000002000d7202 */ /* 0x000fe20000000f00 */
[----:B0-----:R-:W-:-:S10]  /*0420*/  IMAD.MOV.U32 R11, RZ, RZ, R10 ;  /* 0x000000ffff0b7224 */ /* 0x001fd400078e000a */
[----:B------:R-:W-:Y:S05]  /*0430*/  @!P0 BRA `(.L_x_2) ;  /* 0x0000000000208947 */ /* 0x000fea0003800000 */
[----:B------:R-:W-:Y:S01]  /*0440*/  ISETP.NE.AND P0, PT, R3, 0x4, PT ;  /* 0x000000040300780c */ /* 0x000fe20003f05270 */
[----:B------:R-:W-:Y:S01]  /*0450*/  IMAD.MOV.U32 R11, RZ, RZ, R8 ;  /* 0x000000ffff0b7224 */ /* 0x000fe200078e0008 */
[----:B------:R-:W-:Y:S02]  /*0460*/  MOV R0, R12 ;  /* 0x0000000c00007202 */ /* 0x000fe40000000f00 */
[----:B------:R-:W-:-:S09]  /*0470*/  MOV R13, R2 ;  /* 0x00000002000d7202 */ /* 0x000fd20000000f00 */
[----:B------:R-:W-:Y:S05]  /*0480*/  @!P0 BRA `(.L_x_2) ;  /* 0x00000000000c8947 */ /* 0x000fea0003800000 */
.L_x_3:
[----:B------:R-:W-:Y:S01]  /*0490*/  IMAD.MOV.U32 R0, RZ, RZ, R2 ;  /* 0x000000ffff007224 */ /* 0x000fe200078e0002 */
[----:B------:R-:W-:Y:S01]  /*04a0*/  MOV R11, R8 ;  /* 0x00000008000b7202 */ /* 0x000fe20000000f00 */
[----:B------:R-:W-:-:S07]  /*04b0*/  IMAD.MOV.U32 R13, RZ, RZ, R10 ;  /* 0x000000ffff0d7224 */ /* 0x000fce00078e000a */
.L_x_2:
[----:B------:R-:W-:Y:S05]  /*04c0*/  BSYNC.RECONVERGENT B0 ;  /* 0x0000000000007941 */ /* 0x000fea0003800200 */
.L_x_0:
[----:B------:R-:W1:Y:S08]  /*04d0*/  F2F.F64.F32 R2, R0 ;  /* 0x0000000000027310 */ /* 0x000e700000201800 */
[----:B------:R-:W2:Y:S01]  /*04e0*/  F2F.F64.F32 R6, R11 ;  /* 0x0000000b00067310 */ /* 0x000ea20000201800 */
[----:B-1----:R-:W-:-:S07]  /*04f0*/  DMUL R2, R2, 255 ;  /* 0x406fe00002027828 */ /* 0x002fce0000000000 */
[----:B------:R-:W1:Y:S01]  /*0500*/  F2F.F64.F32 R8, R13 ;  /* 0x0000000d00087310 */ /* 0x000e620000201800 */
[----:B--2---:R-:W-:-:S07]  /*0510*/  DMUL R6, R6, 255 ;  /* 0x406fe00006067828 */ /* 0x004fce0000000000 */
[----:B------:R-:W2:Y:S01]  /*0520*/  F2I.U32.F64.TRUNC R3, R2 ;  /* 0x0000000200037311 */ /* 0x000ea2000030d000 */
[----:B-1----:R-:W-:-:S07]  /*0530*/  DMUL R8, R8, 255 ;  /* 0x406fe00008087828 */ /* 0x002fce0000000000 */
[----:B------:R-:W1:Y:S01]  /*0540*/  F2I.U32.F64.TRUNC R7, R6 ;  /* 0x0000000600077311 */ /* 0x000e62000030d000 */
[----:B--2---:R-:W-:Y:S07]  /*0550*/  STG.E.U8 desc[UR4][R4.64], R3 ;  /* 0x0000000304007986 */ /* 0x004fee000c101104 */
[----:B------:R-:W2:Y:S01]  /*0560*/  F2I.U32.F64.TRUNC R9, R8 ;  /* 0x0000000800097311 */ /* 0x000ea2000030d000 */
[----:B-1----:R-:W-:Y:S04]  /*0570*/  STG.E.U8 desc[UR4][R4.64+0x1], R7 ;  /* 0x0000010704007986 */ /* 0x002fe8000c101104 */
[----:B--2---:R-:W-:Y:S01]  /*0580*/  STG.E.U8 desc[UR4][R4.64+0x2], R9 ;  /* 0x0000020904007986 */ /* 0x004fe2000c101104 */
[----:B------:R-:W-:Y:S05]  /*0590*/  EXIT ;  /* 0x000000000000794d */ /* 0x000fea0003800000 */
.L_x_4:
[----:B------:R-:W-:-:S00]  /*05a0*/  BRA `(.L_x_4) ;  /* 0xfffffffc00fc7947 */ /* 0x000fc0000383ffff */
[----:B------:R-:W-:-:S00]  /*05b0*/  NOP ;  /* 0x0000000000007918 */ /* 0x000fc00000000000 */
        /* <DEDUP_REMOVED lines=12> */
.L_x_5:


//--------------------- .nv.shared.reserved.0     --------------------------
	.section	.nv.shared.reserved.0,"aw",@nobits
	.weak		__nv_reservedSMEM_offset_0_alias
	.size		__nv_reservedSMEM_offset_0_alias, 0, 64
	.other		__nv_reservedSMEM_offset_0_alias,@"STO_CUDA_RESERVED_SHARED STV_DEFAULT"
__nv_reservedSMEM_offset_0_alias:
	.zero		0
	.zero		64


//--------------------- .nv.constant0._Z7hsv_rgbPfPhii --------------------------
	.section	.nv.constant0._Z7hsv_rgbPfPhii,"a",@progbits
	.sectionflags	@""
	.align	4
.nv.constant0._Z7hsv_rgbPfPhii:
	.zero		920


//--------------------- SYMBOLS --------------------------

	.type		.nv.reservedSmem.offset0,@object
	.size		.nv.reservedSmem.offset0,0x4
